	.headerflags	@"EF_CUDA_TEXMODE_UNIFIED EF_CUDA_64BIT_ADDRESS EF_CUDA_ACCELERATORS EF_CUDA_SM90 EF_CUDA_VIRTUAL_SM(EF_CUDA_SM90)"
	.elftype	@"ET_EXEC"


//--------------------- .nv.info                  --------------------------
	.section	.nv.info,"",@"SHT_CUDA_INFO"
	.align	4


	//----- nvinfo : EIATTR_REGCOUNT
	.align		4
        /*0000*/ 	.byte	0x04, 0x2f
        /*0002*/ 	.short	(.L_3 - .L_2)
	.align		4
.L_2:
        /*0004*/ 	.word	index@(triton_poi_fused__native_batch_norm_legit_no_training_cat_relu_17)
        /*0008*/ 	.word	0x00000038


	//----- nvinfo : EIATTR_MIN_STACK_SIZE
	.align		4
.L_3:
        /*000c*/ 	.byte	0x04, 0x12
        /*000e*/ 	.short	(.L_5 - .L_4)
	.align		4
.L_4:
        /*0010*/ 	.word	index@(triton_poi_fused__native_batch_norm_legit_no_training_cat_relu_17)
        /*0014*/ 	.word	0x00000000


	//----- nvinfo : EIATTR_FRAME_SIZE
	.align		4
.L_5:
        /*0018*/ 	.byte	0x04, 0x11
        /*001a*/ 	.short	(.L_7 - .L_6)
	.align		4
.L_6:
        /*001c*/ 	.word	index@(triton_poi_fused__native_batch_norm_legit_no_training_cat_relu_17)
        /*0020*/ 	.word	0x00000000


	//----- nvinfo : EIATTR_MIN_STACK_SIZE
	.align		4
.L_7:
        /*0024*/ 	.byte	0x04, 0x12
        /*0026*/ 	.short	(.L_9 - .L_8)
	.align		4
.L_8:
        /*0028*/ 	.word	index@(triton_poi_fused__native_batch_norm_legit_no_training_cat_relu_17)
        /*002c*/ 	.word	0x00000000
.L_9:


//--------------------- .nv.info.triton_poi_fused__native_batch_norm_legit_no_training_cat_relu_17 --------------------------
	.section	.nv.info.triton_poi_fused__native_batch_norm_legit_no_training_cat_relu_17,"",@"SHT_CUDA_INFO"
	.sectionflags	@""
	.align	4


	//----- nvinfo : EIATTR_CUDA_API_VERSION
	.align		4
        /*0000*/ 	.byte	0x04, 0x37
        /*0002*/ 	.short	(.L_11 - .L_10)
.L_10:
        /*0004*/ 	.word	0x0000007c


	//----- nvinfo : EIATTR_KPARAM_INFO
	.align		4
.L_11:
        /*0008*/ 	.byte	0x04, 0x17
        /*000a*/ 	.short	(.L_13 - .L_12)
.L_12:
        /*000c*/ 	.word	0x00000000
        /*0010*/ 	.short	0x000d
        /*0012*/ 	.short	0x0068
        /*0014*/ 	.byte	0x00, 0xf0, 0x11, 0x00


	//----- nvinfo : EIATTR_KPARAM_INFO
	.align		4
.L_13:
        /*0018*/ 	.byte	0x04, 0x17
        /*001a*/ 	.short	(.L_15 - .L_14)
.L_14:
        /*001c*/ 	.word	0x00000000
        /*0020*/ 	.short	0x000c
        /*0022*/ 	.short	0x0060
        /*0024*/ 	.byte	0x00, 0xf4, 0x21, 0x00


	//----- nvinfo : EIATTR_KPARAM_INFO
	.align		4
.L_15:
        /*0028*/ 	.byte	0x04, 0x17
        /*002a*/ 	.short	(.L_17 - .L_16)
.L_16:
        /*002c*/ 	.word	0x00000000
        /*0030*/ 	.short	0x000b
        /*0032*/ 	.short	0x0058
        /*0034*/ 	.byte	0x00, 0xf4, 0x21, 0x00


	//----- nvinfo : EIATTR_KPARAM_INFO
	.align		4
.L_17:
        /*0038*/ 	.byte	0x04, 0x17
        /*003a*/ 	.short	(.L_19 - .L_18)
.L_18:
        /*003c*/ 	.word	0x00000000
        /*0040*/ 	.short	0x000a
        /*0042*/ 	.short	0x0050
        /*0044*/ 	.byte	0x00, 0xf4, 0x21, 0x00


	//----- nvinfo : EIATTR_KPARAM_INFO
	.align		4
.L_19:
        /*0048*/ 	.byte	0x04, 0x17
        /*004a*/ 	.short	(.L_21 - .L_20)
.L_20:
        /*004c*/ 	.word	0x00000000
        /*0050*/ 	.short	0x0009
        /*0052*/ 	.short	0x0048
        /*0054*/ 	.byte	0x00, 0xf4, 0x21, 0x00


	//----- nvinfo : EIATTR_KPARAM_INFO
	.align		4
.L_21:
        /*0058*/ 	.byte	0x04, 0x17
        /*005a*/ 	.short	(.L_23 - .L_22)
.L_22:
        /*005c*/ 	.word	0x00000000
        /*0060*/ 	.short	0x0008
        /*0062*/ 	.short	0x0040
        /*0064*/ 	.byte	0x00, 0xf4, 0x21, 0x00


	//----- nvinfo : EIATTR_KPARAM_INFO
	.align		4
.L_23:
        /*0068*/ 	.byte	0x04, 0x17
        /*006a*/ 	.short	(.L_25 - .L_24)
.L_24:
        /*006c*/ 	.word	0x00000000
        /*0070*/ 	.short	0x0007
        /*0072*/ 	.short	0x0038
        /*0074*/ 	.byte	0x00, 0xf4, 0x21, 0x00


	//----- nvinfo : EIATTR_KPARAM_INFO
	.align		4
.L_25:
        /*0078*/ 	.byte	0x04, 0x17
        /*007a*/ 	.short	(.L_27 - .L_26)
.L_26:
        /*007c*/ 	.word	0x00000000
        /*0080*/ 	.short	0x0006
        /*0082*/ 	.short	0x0030
        /*0084*/ 	.byte	0x00, 0xf4, 0x21, 0x00


	//----- nvinfo : EIATTR_KPARAM_INFO
	.align		4
.L_27:
        /*0088*/ 	.byte	0x04, 0x17
        /*008a*/ 	.short	(.L_29 - .L_28)
.L_28:
        /*008c*/ 	.word	0x00000000
        /*0090*/ 	.short	0x0005
        /*0092*/ 	.short	0x0028
        /*0094*/ 	.byte	0x00, 0xf4, 0x21, 0x00


	//----- nvinfo : EIATTR_KPARAM_INFO
	.align		4
.L_29:
        /*0098*/ 	.byte	0x04, 0x17
        /*009a*/ 	.short	(.L_31 - .L_30)
.L_30:
        /*009c*/ 	.word	0x00000000
        /*00a0*/ 	.short	0x0004
        /*00a2*/ 	.short	0x0020
        /*00a4*/ 	.byte	0x00, 0xf4, 0x21, 0x00


	//----- nvinfo : EIATTR_KPARAM_INFO
	.align		4
.L_31:
        /*00a8*/ 	.byte	0x04, 0x17
        /*00aa*/ 	.short	(.L_33 - .L_32)
.L_32:
        /*00ac*/ 	.word	0x00000000
        /*00b0*/ 	.short	0x0003
        /*00b2*/ 	.short	0x0018
        /*00b4*/ 	.byte	0x00, 0xf4, 0x21, 0x00


	//----- nvinfo : EIATTR_KPARAM_INFO
	.align		4
.L_33:
        /*00b8*/ 	.byte	0x04, 0x17
        /*00ba*/ 	.short	(.L_35 - .L_34)
.L_34:
        /*00bc*/ 	.word	0x00000000
        /*00c0*/ 	.short	0x0002
        /*00c2*/ 	.short	0x0010
        /*00c4*/ 	.byte	0x00, 0xf4, 0x21, 0x00


	//----- nvinfo : EIATTR_KPARAM_INFO
	.align		4
.L_35:
        /*00c8*/ 	.byte	0x04, 0x17
        /*00ca*/ 	.short	(.L_37 - .L_36)
.L_36:
        /*00cc*/ 	.word	0x00000000
        /*00d0*/ 	.short	0x0001
        /*00d2*/ 	.short	0x0008
        /*00d4*/ 	.byte	0x00, 0xf4, 0x21, 0x00


	//----- nvinfo : EIATTR_KPARAM_INFO
	.align		4
.L_37:
        /*00d8*/ 	.byte	0x04, 0x17
        /*00da*/ 	.short	(.L_39 - .L_38)
.L_38:
        /*00dc*/ 	.word	0x00000000
        /*00e0*/ 	.short	0x0000
        /*00e2*/ 	.short	0x0000
        /*00e4*/ 	.byte	0x00, 0xf4, 0x21, 0x00


	//----- nvinfo : EIATTR_SPARSE_MMA_MASK
	.align		4
.L_39:
        /*00e8*/ 	.byte	0x03, 0x50
        /*00ea*/ 	.short	0x0000


	//----- nvinfo : EIATTR_MAXREG_COUNT
	.align		4
        /*00ec*/ 	.byte	0x03, 0x1b
        /*00ee*/ 	.short	0x00ff


	//----- nvinfo : EIATTR_EXIT_INSTR_OFFSETS
	.align		4
        /*00f0*/ 	.byte	0x04, 0x1c
        /*00f2*/ 	.short	(.L_41 - .L_40)


	//   ....[0]....
.L_40:
        /*00f4*/ 	.word	0x00001340


	//----- nvinfo : EIATTR_REQNTID
	.align		4
.L_41:
        /*00f8*/ 	.byte	0x04, 0x10
        /*00fa*/ 	.short	(.L_43 - .L_42)
.L_42:
        /*00fc*/ 	.word	0x00000080
        /*0100*/ 	.word	0x00000001
        /*0104*/ 	.word	0x00000001


	//----- nvinfo : EIATTR_CBANK_PARAM_SIZE
	.align		4
.L_43:
        /*0108*/ 	.byte	0x03, 0x19
        /*010a*/ 	.short	0x006c


	//----- nvinfo : EIATTR_PARAM_CBANK
	.align		4
        /*010c*/ 	.byte	0x04, 0x0a
        /*010e*/ 	.short	(.L_45 - .L_44)
	.align		4
.L_44:
        /*0110*/ 	.word	index@(.nv.constant0.triton_poi_fused__native_batch_norm_legit_no_training_cat_relu_17)
        /*0114*/ 	.short	0x0210
        /*0116*/ 	.short	0x006c


	//----- nvinfo : EIATTR_SW_WAR
	.align		4
.L_45:
        /*0118*/ 	.byte	0x04, 0x36
        /*011a*/ 	.short	(.L_47 - .L_46)
.L_46:
        /*011c*/ 	.word	0x00000008
.L_47:


//--------------------- .nv.callgraph             --------------------------
	.section	.nv.callgraph,"",@"SHT_CUDA_CALLGRAPH"
	.align	4
	.sectionentsize	8
	.align		4
        /*0000*/ 	.word	0x00000000
	.align		4
        /*0004*/ 	.word	0xffffffff
	.align		4
        /*0008*/ 	.word	0x00000000
	.align		4
        /*000c*/ 	.word	0xfffffffe
	.align		4
        /*0010*/ 	.word	0x00000000
	.align		4
        /*0014*/ 	.word	0xfffffffd
	.align		4
        /*0018*/ 	.word	0x00000000
	.align		4
        /*001c*/ 	.word	0xfffffffc


//--------------------- .nv.constant4             --------------------------
	.section	.nv.constant4,"a",@progbits
	.align	8
	.align		8
.nv.constant4:
        /*0000*/ 	.dword	_$_str
	.align		8
        /*0008*/ 	.dword	_$_str_$_2


//--------------------- .text.triton_poi_fused__native_batch_norm_legit_no_training_cat_relu_17 --------------------------
	.section	.text.triton_poi_fused__native_batch_norm_legit_no_training_cat_relu_17,"ax",@progbits
	.align	128
        .global         triton_poi_fused__native_batch_norm_legit_no_training_cat_relu_17
        .type           triton_poi_fused__native_batch_norm_legit_no_training_cat_relu_17,@function
        .size           triton_poi_fused__native_batch_norm_legit_no_training_cat_relu_17,(.L_x_1 - triton_poi_fused__native_batch_norm_legit_no_training_cat_relu_17)
        .other          triton_poi_fused__native_batch_norm_legit_no_training_cat_relu_17,@"STO_CUDA_ENTRY STV_DEFAULT"
triton_poi_fused__native_batch_norm_legit_no_training_cat_relu_17:
.text.triton_poi_fused__native_batch_norm_legit_no_training_cat_relu_17:
[----:B------:R-:W-:Y:S01]  /*0000*/  LDC R1, c[0x0][0x28] ;  /* 0x00000a00ff017b82 */ /* 0x000fe20000000800 */
[----:B------:R-:W1:Y:S01]  /*0010*/  S2R R0, SR_TID.X ;  /* 0x0000000000007919 */ /* 0x000e620000002100 */
[----:B------:R-:W-:Y:S01]  /*0020*/  ULDC.64 UR8, c[0x0][0x230] ;  /* 0x00008c0000087ab9 */ /* 0x000fe20000000a00 */
[----:B------:R-:W-:Y:S01]  /*0030*/  CS2R R6, SRZ ;  /* 0x0000000000067805 */ /* 0x000fe2000001ff00 */
[----:B------:R-:W-:Y:S01]  /*0040*/  ULDC.64 UR6, c[0x0][0x238] ;  /* 0x00008e0000067ab9 */ /* 0x000fe20000000a00 */
[----:B------:R-:W2:Y:S01]  /*0050*/  S2R R3, SR_CTAID.X ;  /* 0x0000000000037919 */ /* 0x000ea20000002500 */
[----:B------:R-:W-:Y:S01]  /*0060*/  ULDC.64 UR10, c[0x0][0x240] ;  /* 0x00009000000a7ab9 */ /* 0x000fe20000000a00 */
[----:B------:R-:W-:Y:S01]  /*0070*/  ULDC.64 UR4, c[0x0][0x208] ;  /* 0x0000820000047ab9 */ /* 0x000fe20000000a00 */
[----:B------:R-:W-:Y:S02]  /*0080*/  CS2R R8, SRZ ;  /* 0x0000000000087805 */ /* 0x000fe4000001ff00 */
[----:B------:R-:W-:Y:S01]  /*0090*/  CS2R R10, SRZ ;  /* 0x00000000000a7805 */ /* 0x000fe2000001ff00 */
[----:B------:R-:W3:Y:S01]  /*00a0*/  LDC.64 R44, c[0x0][0x250] ;  /* 0x00009400ff2c7b82 */ /* 0x000ee20000000a00 */
[----:B-1----:R-:W-:Y:S01]  /*00b0*/  IMAD.SHL.U32 R0, R0, 0x4, RZ ;  /* 0x0000000400007824 */ /* 0x002fe200078e00ff */
[----:B--2---:R-:W-:-:S04]  /*00c0*/  SHF.R.S32.HI R13, RZ, 0x15, R3 ;  /* 0x00000015ff0d7819 */ /* 0x004fc80000011403 */
[----:B------:R-:W-:Y:S02]  /*00d0*/  LOP3.LUT R0, R0, 0x1fc, RZ, 0xc0, !PT ;  /* 0x000001fc00007812 */ /* 0x000fe400078ec0ff */
[----:B------:R-:W-:-:S03]  /*00e0*/  SGXT R13, R13, 0x1 ;  /* 0x000000010d0d781a */ /* 0x000fc60000000200 */
[----:B------:R-:W-:-:S04]  /*00f0*/  IMAD R40, R3, 0x400, R0 ;  /* 0x0000040003287824 */ /* 0x000fc800078e0200 */
[----:B------:R-:W-:Y:S01]  /*0100*/  IMAD.HI R39, R40, 0x66666667, RZ ;  /* 0x6666666728277827 */ /* 0x000fe200078e02ff */
[----:B------:R-:W-:-:S04]  /*0110*/  LEA.HI R0, R13, R40, RZ, 0x6 ;  /* 0x000000280d007211 */ /* 0x000fc800078f30ff */
[----:B------:R-:W-:Y:S02]  /*0120*/  SHF.R.S32.HI R2, RZ, 0x6, R0 ;  /* 0x00000006ff027819 */ /* 0x000fe40000011400 */
[----:B------:R-:W-:Y:S02]  /*0130*/  LOP3.LUT R3, R0, 0xffffffc0, RZ, 0xc0, !PT ;  /* 0xffffffc000037812 */ /* 0x000fe400078ec0ff */
[----:B------:R-:W-:Y:S01]  /*0140*/  SHF.R.U32.HI R0, RZ, 0x1f, R39 ;  /* 0x0000001fff007819 */ /* 0x000fe20000011627 */
[----:B------:R-:W-:-:S03]  /*0150*/  IMAD.HI R4, R2, 0x66666667, RZ ;  /* 0x6666666702047827 */ /* 0x000fc600078e02ff */
[----:B------:R-:W-:Y:S01]  /*0160*/  LEA.HI.SX32 R39, R39, R0, 0x13 ;  /* 0x0000000027277211 */ /* 0x000fe200078f9aff */
[----:B------:R-:W-:Y:S01]  /*0170*/  IMAD.IADD R20, R40, 0x1, -R3 ;  /* 0x0000000128147824 */ /* 0x000fe200078e0a03 */
[----:B------:R-:W-:-:S03]  /*0180*/  SHF.R.U32.HI R5, RZ, 0x1f, R4 ;  /* 0x0000001fff057819 */ /* 0x000fc60000011604 */
[----:B------:R-:W-:Y:S01]  /*0190*/  IMAD R3, R39, 0x800, R20 ;  /* 0x0000080027037824 */ /* 0x000fe200078e0214 */
[----:B------:R-:W-:-:S05]  /*01a0*/  LEA.HI.SX32 R5, R4, R5, 0x19 ;  /* 0x0000000504057211 */ /* 0x000fca00078fcaff */
[----:B------:R-:W-:Y:S01]  /*01b0*/  IMAD R2, R5, -0x140, R2 ;  /* 0xfffffec005027824 */ /* 0x000fe200078e0202 */
[----:B------:R-:W-:-:S03]  /*01c0*/  SHF.R.S32.HI R5, RZ, 0x1f, R3 ;  /* 0x0000001fff057819 */ /* 0x000fc60000011403 */
[C---:B------:R-:W-:Y:S01]  /*01d0*/  IMAD.SHL.U32 R4, R2.reuse, 0x40, RZ ;  /* 0x0000004002047824 */ /* 0x040fe200078e00ff */
[----:B------:R-:W-:Y:S01]  /*01e0*/  LOP3.LUT R0, R2, 0xffffffe0, RZ, 0xc0, !PT ;  /* 0xffffffe002007812 */ /* 0x000fe200078ec0ff */
[----:B------:R-:W-:-:S03]  /*01f0*/  VIADD R41, R40, 0x200 ;  /* 0x0000020028297836 */ /* 0x000fc60000000000 */
[----:B------:R-:W-:Y:S02]  /*0200*/  IADD3 R32, P0, R3, R4, RZ ;  /* 0x0000000403207210 */ /* 0x000fe40007f1e0ff */
[----:B------:R-:W-:Y:S02]  /*0210*/  LEA.HI R17, R13, R41, RZ, 0x6 ;  /* 0x000000290d117211 */ /* 0x000fe400078f30ff */
[----:B------:R-:W-:Y:S01]  /*0220*/  ISETP.NE.AND P2, PT, R0, 0xe0, PT ;  /* 0x000000e00000780c */ /* 0x000fe20003f45270 */
[----:B------:R-:W-:Y:S01]  /*0230*/  IMAD.SHL.U32 R3, R32, 0x4, RZ ;  /* 0x0000000420037824 */ /* 0x000fe200078e00ff */
[----:B------:R-:W-:Y:S02]  /*0240*/  LEA.HI.X.SX32 R5, R4, R5, 0x1, P0 ;  /* 0x0000000504057211 */ /* 0x000fe400000f0eff */
[----:B------:R-:W-:Y:S02]  /*0250*/  SHF.R.S32.HI R33, RZ, 0x6, R17 ;  /* 0x00000006ff217819 */ /* 0x000fe40000011411 */
[----:B------:R-:W-:-:S02]  /*0260*/  SHF.L.U64.HI R32, R32, 0x2, R5 ;  /* 0x0000000220207819 */ /* 0x000fc40000010205 */
[----:B------:R-:W-:Y:S02]  /*0270*/  CS2R R4, SRZ ;  /* 0x0000000000047805 */ /* 0x000fe4000001ff00 */
[----:B------:R-:W-:Y:S01]  /*0280*/  IADD3 R14, P0, R3, UR8, RZ ;  /* 0x00000008030e7c10 */ /* 0x000fe2000ff1e0ff */
[----:B------:R-:W-:Y:S01]  /*0290*/  IMAD.HI R21, R33, 0x66666667, RZ ;  /* 0x6666666721157827 */ /* 0x000fe200078e02ff */
[----:B------:R-:W-:Y:S02]  /*02a0*/  ISETP.NE.AND P3, PT, R0, 0x100, PT ;  /* 0x000001000000780c */ /* 0x000fe40003f65270 */
[----:B------:R-:W-:Y:S02]  /*02b0*/  ISETP.GT.AND P6, PT, R2, 0x11f, PT ;  /* 0x0000011f0200780c */ /* 0x000fe40003fc4270 */
[----:B------:R-:W-:Y:S01]  /*02c0*/  IADD3.X R15, R32, UR9, RZ, P0, !PT ;  /* 0x00000009200f7c10 */ /* 0x000fe200087fe4ff */
[----:B------:R-:W-:Y:S01]  /*02d0*/  IMAD.HI R38, R41, 0x66666667, RZ ;  /* 0x6666666729267827 */ /* 0x000fe200078e02ff */
[----:B------:R-:W-:-:S02]  /*02e0*/  IADD3 R16, P0, R3, UR6, RZ ;  /* 0x0000000603107c10 */ /* 0x000fc4000ff1e0ff */
[----:B------:R-:W-:Y:S01]  /*02f0*/  IADD3 R18, P1, R3, UR10, RZ ;  /* 0x0000000a03127c10 */ /* 0x000fe2000ff3e0ff */
[----:B------:R1:W2:Y:S01]  /*0300*/  @!P2 LDG.E.128 R4, desc[UR4][R14.64+-0xe000] ;  /* 0xff2000040e04a981 */ /* 0x0002a2000c1e1d00 */
[----:B------:R-:W-:Y:S02]  /*0310*/  SHF.R.U32.HI R22, RZ, 0x1f, R21 ;  /* 0x0000001fff167819 */ /* 0x000fe40000011615 */
[----:B------:R-:W-:Y:S02]  /*0320*/  CS2R R12, SRZ ;  /* 0x00000000000c7805 */ /* 0x000fe4000001ff00 */
[----:B------:R-:W-:Y:S02]  /*0330*/  IADD3.X R17, R32, UR7, RZ, P0, !PT ;  /* 0x0000000720117c10 */ /* 0x000fe400087fe4ff */
[----:B------:R-:W-:Y:S02]  /*0340*/  IADD3.X R19, R32, UR11, RZ, P1, !PT ;  /* 0x0000000b20137c10 */ /* 0x000fe40008ffe4ff */
[----:B------:R-:W-:Y:S01]  /*0350*/  LEA.HI.SX32 R22, R21, R22, 0x19 ;  /* 0x0000001615167211 */ /* 0x000fe200078fcaff */
[----:B------:R4:W5:Y:S01]  /*0360*/  @!P3 LDG.E.128 R8, desc[UR4][R16.64+-0x10000] ;  /* 0xff0000041008b981 */ /* 0x000962000c1e1d00 */
[----:B-1----:R-:W-:-:S02]  /*0370*/  CS2R R14, SRZ ;  /* 0x00000000000e7805 */ /* 0x002fc4000001ff00 */
[----:B------:R-:W-:Y:S01]  /*0380*/  SHF.R.U32.HI R21, RZ, 0x1f, R38 ;  /* 0x0000001fff157819 */ /* 0x000fe20000011626 */
[----:B------:R-:W-:-:S03]  /*0390*/  IMAD R33, R22, -0x140, R33 ;  /* 0xfffffec016217824 */ /* 0x000fc600078e0221 */
[----:B------:R-:W-:Y:S01]  /*03a0*/  LEA.HI.SX32 R38, R38, R21, 0x13 ;  /* 0x0000001526267211 */ /* 0x000fe200078f9aff */
[----:B------:R1:W5:Y:S01]  /*03b0*/  @P6 LDG.E.128 R12, desc[UR4][R18.64+-0x12000] ;  /* 0xfee00004120c6981 */ /* 0x000362000c1e1d00 */
[----:B------:R-:W-:-:S03]  /*03c0*/  IMAD.SHL.U32 R21, R33, 0x40, RZ ;  /* 0x0000004021157824 */ /* 0x000fc600078e00ff */
[----:B------:R-:W-:Y:S01]  /*03d0*/  IMAD R20, R38, 0x800, R20 ;  /* 0x0000080026147824 */ /* 0x000fe200078e0214 */
[----:B------:R-:W-:-:S04]  /*03e0*/  LOP3.LUT R35, R33, 0xffffffe0, RZ, 0xc0, !PT ;  /* 0xffffffe021237812 */ /* 0x000fc800078ec0ff */
[----:B------:R-:W-:Y:S02]  /*03f0*/  SHF.R.S32.HI R22, RZ, 0x1f, R20 ;  /* 0x0000001fff167819 */ /* 0x000fe40000011414 */
[----:B------:R-:W-:Y:S02]  /*0400*/  IADD3 R20, P0, R20, R21, RZ ;  /* 0x0000001514147210 */ /* 0x000fe40007f1e0ff */
[----:B------:R-:W-:Y:S02]  /*0410*/  ISETP.NE.AND P4, PT, R35, 0x100, PT ;  /* 0x000001002300780c */ /* 0x000fe40003f85270 */
[----:B------:R-:W-:Y:S01]  /*0420*/  LEA.HI.X.SX32 R21, R21, R22, 0x1, P0 ;  /* 0x0000001615157211 */ /* 0x000fe200000f0eff */
[C---:B------:R-:W-:Y:S01]  /*0430*/  IMAD.SHL.U32 R34, R20.reuse, 0x4, RZ ;  /* 0x0000000414227824 */ /* 0x040fe200078e00ff */
[----:B------:R-:W-:Y:S02]  /*0440*/  ISETP.GT.AND P5, PT, R33, 0x11f, PT ;  /* 0x0000011f2100780c */ /* 0x000fe40003fa4270 */
[----:B------:R-:W-:-:S02]  /*0450*/  SHF.L.U64.HI R36, R20, 0x2, R21 ;  /* 0x0000000214247819 */ /* 0x000fc40000010215 */
[----:B------:R-:W-:Y:S02]  /*0460*/  IADD3 R28, P0, R34, UR6, RZ ;  /* 0x00000006221c7c10 */ /* 0x000fe4000ff1e0ff */
[----:B------:R-:W-:Y:S02]  /*0470*/  IADD3 R26, P1, R34, UR10, RZ ;  /* 0x0000000a221a7c10 */ /* 0x000fe4000ff3e0ff */
[----:B----4-:R-:W-:Y:S02]  /*0480*/  CS2R R16, SRZ ;  /* 0x0000000000107805 */ /* 0x010fe4000001ff00 */
[----:B-1----:R-:W-:Y:S02]  /*0490*/  CS2R R18, SRZ ;  /* 0x0000000000127805 */ /* 0x002fe4000001ff00 */
[----:B------:R-:W-:Y:S02]  /*04a0*/  IADD3.X R29, R36, UR7, RZ, P0, !PT ;  /* 0x00000007241d7c10 */ /* 0x000fe400087fe4ff */
[----:B------:R-:W-:-:S02]  /*04b0*/  CS2R R20, SRZ ;  /* 0x0000000000147805 */ /* 0x000fc4000001ff00 */
[----:B------:R-:W-:Y:S02]  /*04c0*/  CS2R R22, SRZ ;  /* 0x0000000000167805 */ /* 0x000fe4000001ff00 */
[----:B------:R-:W-:Y:S01]  /*04d0*/  IADD3.X R27, R36, UR11, RZ, P1, !PT ;  /* 0x0000000b241b7c10 */ /* 0x000fe20008ffe4ff */
[----:B---3--:R-:W-:Y:S01]  /*04e0*/  IMAD.WIDE R24, R2, 0x4, R44 ;  /* 0x0000000402187825 */ /* 0x008fe200078e022c */
[----:B------:R1:W3:Y:S01]  /*04f0*/  @!P4 LDG.E.128 R16, desc[UR4][R28.64+-0x10000] ;  /* 0xff0000041c10c981 */ /* 0x0002e2000c1e1d00 */
[----:B------:R-:W-:-:S03]  /*0500*/  ULDC.64 UR6, c[0x0][0x228] ;  /* 0x00008a0000067ab9 */ /* 0x000fc60000000a00 */
[----:B------:R-:W4:Y:S04]  /*0510*/  @P5 LDG.E.128 R20, desc[UR4][R26.64+-0x12000] ;  /* 0xfee000041a145981 */ /* 0x000f28000c1e1d00 */
[----:B------:R1:W4:Y:S01]  /*0520*/  LDG.E.EL R37, desc[UR4][R24.64] ;  /* 0x0000000418257981 */ /* 0x000322000c2e1900 */
[----:B------:R-:W-:-:S04]  /*0530*/  IADD3 R46, P1, R34, UR6, RZ ;  /* 0x00000006222e7c10 */ /* 0x000fc8000ff3e0ff */
[----:B------:R-:W-:Y:S02]  /*0540*/  IADD3.X R47, R36, UR7, RZ, P1, !PT ;  /* 0x00000007242f7c10 */ /* 0x000fe40008ffe4ff */
[----:B------:R-:W-:Y:S02]  /*0550*/  ISETP.NE.AND P0, PT, R35, 0xc0, PT ;  /* 0x000000c02300780c */ /* 0x000fe40003f05270 */
[----:B-1----:R-:W-:Y:S02]  /*0560*/  CS2R R28, SRZ ;  /* 0x00000000001c7805 */ /* 0x002fe4000001ff00 */
[----:B------:R-:W-:Y:S02]  /*0570*/  CS2R R30, SRZ ;  /* 0x00000000001e7805 */ /* 0x000fe4000001ff00 */
[----:B0-----:R-:W-:Y:S02]  /*0580*/  CS2R R24, SRZ ;  /* 0x0000000000187805 */ /* 0x001fe4000001ff00 */
[----:B------:R-:W-:Y:S01]  /*0590*/  CS2R R26, SRZ ;  /* 0x00000000001a7805 */ /* 0x000fe2000001ff00 */
[----:B------:R-:W-:-:S05]  /*05a0*/  IMAD.WIDE R44, R33, 0x4, R44 ;  /* 0x00000004212c7825 */ /* 0x000fca00078e022c */
[----:B------:R-:W4:Y:S01]  /*05b0*/  @!P0 LDG.E.128 R24, desc[UR4][R46.64+-0xc000] ;  /* 0xff4000042e188981 */ /* 0x000f22000c1e1d00 */
[----:B--2---:R-:W-:Y:S02]  /*05c0*/  SEL R43, R5, RZ, !P2 ;  /* 0x000000ff052b7207 */ /* 0x004fe40005000000 */
[----:B------:R-:W-:Y:S02]  /*05d0*/  SEL R42, R4, RZ, !P2 ;  /* 0x000000ff042a7207 */ /* 0x000fe40005000000 */
[----:B------:R-:W-:Y:S02]  /*05e0*/  IADD3 R4, P1, R34, UR8, RZ ;  /* 0x0000000822047c10 */ /* 0x000fe4000ff3e0ff */
[----:B-----5:R-:W-:Y:S02]  /*05f0*/  SEL R8, R8, RZ, !P3 ;  /* 0x000000ff08087207 */ /* 0x020fe40005800000 */
[----:B------:R-:W-:-:S04]  /*0600*/  SEL R5, R12, RZ, P6 ;  /* 0x000000ff0c057207 */ /* 0x000fc80003000000 */
[----:B------:R-:W-:Y:S02]  /*0610*/  @P2 SEL R42, R8, R5, !P3 ;  /* 0x00000005082a2207 */ /* 0x000fe40005800000 */
[----:B------:R-:W-:Y:S01]  /*0620*/  IADD3.X R5, R36, UR9, RZ, P1, !PT ;  /* 0x0000000924057c10 */ /* 0x000fe20008ffe4ff */
[----:B------:R-:W-:Y:S01]  /*0630*/  ULDC.64 UR8, c[0x0][0x220] ;  /* 0x0000880000087ab9 */ /* 0x000fe20000000a00 */
[----:B------:R-:W-:Y:S02]  /*0640*/  ISETP.NE.AND P1, PT, R35, 0xe0, PT ;  /* 0x000000e02300780c */ /* 0x000fe40003f25270 */
[----:B------:R-:W-:Y:S02]  /*0650*/  SEL R9, R9, RZ, !P3 ;  /* 0x000000ff09097207 */ /* 0x000fe40005800000 */
[----:B------:R-:W-:-:S04]  /*0660*/  SEL R12, R13, RZ, P6 ;  /* 0x000000ff0d0c7207 */ /* 0x000fc80003000000 */
[----:B------:R-:W-:-:S05]  /*0670*/  @P2 SEL R43, R9, R12, !P3 ;  /* 0x0000000c092b2207 */ /* 0x000fca0005800000 */
[----:B------:R-:W2:Y:S01]  /*0680*/  @!P1 LDG.E.128 R28, desc[UR4][R4.64+-0xe000] ;  /* 0xff200004041c9981 */ /* 0x000ea2000c1e1d00 */
[----:B------:R-:W-:Y:S02]  /*0690*/  SEL R12, R6, RZ, !P2 ;  /* 0x000000ff060c7207 */ /* 0x000fe40005000000 */
[----:B------:R-:W-:Y:S02]  /*06a0*/  SEL R6, R15, RZ, P6 ;  /* 0x000000ff0f067207 */ /* 0x000fe40003000000 */
[----:B------:R-:W-:Y:S01]  /*06b0*/  SEL R13, R7, RZ, !P2 ;  /* 0x000000ff070d7207 */ /* 0x000fe20005000000 */
[----:B------:R0:W5:Y:S01]  /*06c0*/  LDG.E.EL R15, desc[UR4][R44.64] ;  /* 0x000000042c0f7981 */ /* 0x000162000c2e1900 */
[----:B------:R-:W-:Y:S02]  /*06d0*/  SEL R10, R10, RZ, !P3 ;  /* 0x000000ff0a0a7207 */ /* 0x000fe40005800000 */
[----:B------:R-:W-:Y:S02]  /*06e0*/  SEL R7, R14, RZ, P6 ;  /* 0x000000ff0e077207 */ /* 0x000fe40003000000 */
[----:B------:R-:W-:-:S02]  /*06f0*/  SEL R11, R11, RZ, !P3 ;  /* 0x000000ff0b0b7207 */ /* 0x000fc40005800000 */
[----:B---3--:R-:W-:Y:S02]  /*0700*/  SEL R18, R18, RZ, !P4 ;  /* 0x000000ff12127207 */ /* 0x008fe40006000000 */
[----:B------:R-:W-:Y:S02]  /*0710*/  @P2 SEL R12, R10, R7, !P3 ;  /* 0x000000070a0c2207 */ /* 0x000fe40005800000 */
[----:B------:R-:W-:Y:S02]  /*0720*/  @P2 SEL R13, R11, R6, !P3 ;  /* 0x000000060b0d2207 */ /* 0x000fe40005800000 */
[----:B----4-:R-:W-:Y:S02]  /*0730*/  @P4 SEL R18, R22, RZ, P5 ;  /* 0x000000ff16124207 */ /* 0x010fe40002800000 */
[----:B------:R-:W-:Y:S02]  /*0740*/  IADD3 R22, P3, R3, UR8, RZ ;  /* 0x0000000803167c10 */ /* 0x000fe4000ff7e0ff */
[----:B------:R-:W-:-:S02]  /*0750*/  SEL R14, R19, RZ, !P4 ;  /* 0x000000ff130e7207 */ /* 0x000fc40006000000 */
[----:B------:R-:W-:Y:S02]  /*0760*/  @P4 SEL R14, R23, RZ, P5 ;  /* 0x000000ff170e4207 */ /* 0x000fe40002800000 */
[----:B------:R-:W-:Y:S02]  /*0770*/  IADD3.X R23, R32, UR9, RZ, P3, !PT ;  /* 0x0000000920177c10 */ /* 0x000fe40009ffe4ff */
[C---:B------:R-:W-:Y:S02]  /*0780*/  ISETP.NE.AND P3, PT, R0.reuse, 0xc0, PT ;  /* 0x000000c00000780c */ /* 0x040fe40003f65270 */
[----:B0-----:R-:W-:Y:S02]  /*0790*/  IADD3 R44, P6, R3, UR6, RZ ;  /* 0x00000006032c7c10 */ /* 0x001fe4000ffde0ff */
[----:B------:R-:W-:Y:S02]  /*07a0*/  ISETP.NE.AND P2, PT, R0, 0xa0, PT ;  /* 0x000000a00000780c */ /* 0x000fe40003f45270 */
[----:B------:R-:W-:-:S02]  /*07b0*/  CS2R R8, SRZ ;  /* 0x0000000000087805 */ /* 0x000fc4000001ff00 */
[----:B------:R-:W-:Y:S02]  /*07c0*/  CS2R R10, SRZ ;  /* 0x00000000000a7805 */ /* 0x000fe4000001ff00 */
[----:B------:R-:W-:Y:S02]  /*07d0*/  IADD3.X R45, R32, UR7, RZ, P6, !PT ;  /* 0x00000007202d7c10 */ /* 0x000fe4000b7fe4ff */
[----:B------:R-:W-:Y:S02]  /*07e0*/  CS2R R4, SRZ ;  /* 0x0000000000047805 */ /* 0x000fe4000001ff00 */
[----:B------:R-:W-:Y:S01]  /*07f0*/  CS2R R6, SRZ ;  /* 0x0000000000067805 */ /* 0x000fe2000001ff00 */
[----:B------:R-:W-:Y:S01]  /*0800*/  FADD R37, R37, 9.9999997473787516356e-06 ;  /* 0x3727c5ac25257421 */ /* 0x000fe20000000000 */
[----:B------:R-:W-:Y:S01]  /*0810*/  SEL R17, R17, RZ, !P4 ;  /* 0x000000ff11117207 */ /* 0x000fe20006000000 */
[----:B------:R-:W-:Y:S01]  /*0820*/  IMAD R41, R38, -0x5000, R41 ;  /* 0xffffb00026297824 */ /* 0x000fe200078e0229 */
[----:B------:R0:W3:Y:S01]  /*0830*/  @!P3 LDG.E.128 R8, desc[UR4][R44.64+-0xc000] ;  /* 0xff4000042c08b981 */ /* 0x0000e2000c1e1d00 */
[----:B------:R-:W-:Y:S01]  /*0840*/  SEL R16, R16, RZ, !P4 ;  /* 0x000000ff10107207 */ /* 0x000fe20006000000 */
[----:B------:R-:W-:-:S02]  /*0850*/  ULDC.64 UR6, c[0x0][0x218] ;  /* 0x0000860000067ab9 */ /* 0x000fc40000000a00 */
[----:B------:R1:W4:Y:S01]  /*0860*/  @!P2 LDG.E.128 R4, desc[UR4][R22.64+-0xa000] ;  /* 0xff6000041604a981 */ /* 0x000322000c1e1d00 */
[----:B------:R-:W1:Y:S01]  /*0870*/  MUFU.SQRT R19, R37 ;  /* 0x0000002500137308 */ /* 0x000e620000002000 */
[----:B------:R-:W-:Y:S02]  /*0880*/  @P4 SEL R17, R21, RZ, P5 ;  /* 0x000000ff15114207 */ /* 0x000fe40002800000 */
[----:B------:R-:W-:Y:S01]  /*0890*/  SEL R27, R27, RZ, !P0 ;  /* 0x000000ff1b1b7207 */ /* 0x000fe20004000000 */
[----:B0-----:R-:W0:Y:S01]  /*08a0*/  LDC.64 R44, c[0x0][0x258] ;  /* 0x00009600ff2c7b82 */ /* 0x001e220000000a00 */
[----:B------:R-:W-:-:S07]  /*08b0*/  @P4 SEL R16, R20, RZ, P5 ;  /* 0x000000ff14104207 */ /* 0x000fce0002800000 */
[----:B-1----:R-:W1:Y:S01]  /*08c0*/  LDC.64 R22, c[0x0][0x248] ;  /* 0x00009200ff167b82 */ /* 0x002e620000000a00 */
[C---:B------:R-:W-:Y:S02]  /*08d0*/  FSETP.GT.AND P5, PT, R19.reuse, 8.50705917302346158658e+37, PT ;  /* 0x7e8000001300780b */ /* 0x040fe40003fa4000 */
[----:B------:R-:W-:Y:S01]  /*08e0*/  FSETP.GEU.AND P4, PT, R19, 1.175494350822287508e-38, PT ;  /* 0x008000001300780b */ /* 0x000fe20003f8e000 */
[----:B------:R-:W-:Y:S01]  /*08f0*/  IMAD.MOV.U32 R20, RZ, RZ, 0x3e800000 ;  /* 0x3e800000ff147424 */ /* 0x000fe200078e00ff */
[----:B------:R-:W-:Y:S02]  /*0900*/  SEL R24, R24, RZ, !P0 ;  /* 0x000000ff18187207 */ /* 0x000fe40004000000 */
[----:B------:R-:W-:-:S07]  /*0910*/  SEL R25, R25, RZ, !P0 ;  /* 0x000000ff19197207 */ /* 0x000fce0004000000 */
[----:B------:R-:W-:Y:S01]  /*0920*/  @P5 FMUL R19, R19, 0.25 ;  /* 0x3e80000013135820 */ /* 0x000fe20000400000 */
[----:B------:R-:W-:-:S03]  /*0930*/  SEL R26, R26, RZ, !P0 ;  /* 0x000000ff1a1a7207 */ /* 0x000fc60004000000 */
[----:B------:R-:W-:Y:S01]  /*0940*/  @!P4 FMUL R19, R19, 16777216 ;  /* 0x4b8000001313c820 */ /* 0x000fe20000400000 */
[----:B-1----:R-:W-:-:S03]  /*0950*/  IMAD.WIDE R46, R2, 0x4, R22 ;  /* 0x00000004022e7825 */ /* 0x002fc600078e0216 */
[----:B------:R-:W1:Y:S01]  /*0960*/  MUFU.RCP R48, R19 ;  /* 0x0000001300307308 */ /* 0x000e620000001000 */
[----:B------:R-:W-:Y:S01]  /*0970*/  IMAD.WIDE R22, R33, 0x4, R22 ;  /* 0x0000000421167825 */ /* 0x000fe200078e0216 */
[----:B------:R-:W-:-:S03]  /*0980*/  ISETP.NE.AND P6, PT, R0, 0x80, PT ;  /* 0x000000800000780c */ /* 0x000fc60003fc5270 */
[----:B------:R-:W-:Y:S01]  /*0990*/  IMAD R38, R38, 0x2000, R41 ;  /* 0x0000200026267824 */ /* 0x000fe200078e0229 */
[----:B------:R-:W-:Y:S01]  /*09a0*/  FSEL R41, R20, 1, P5 ;  /* 0x3f80000014297808 */ /* 0x000fe20002800000 */
[----:B------:R-:W4:Y:S01]  /*09b0*/  LDG.E.EL R0, desc[UR4][R22.64] ;  /* 0x0000000416007981 */ /* 0x000f22000c2e1900 */
[----:B------:R-:W-:-:S03]  /*09c0*/  ISETP.NE.AND P5, PT, R35, 0x80, PT ;  /* 0x000000802300780c */ /* 0x000fc60003fa5270 */
[----:B------:R-:W-:Y:S01]  /*09d0*/  @!P4 FMUL R41, R41, 16777216 ;  /* 0x4b8000002929c820 */ /* 0x000fe20000400000 */
[----:B------:R-:W-:-:S03]  /*09e0*/  ISETP.NE.AND P4, PT, R35, 0xa0, PT ;  /* 0x000000a02300780c */ /* 0x000fc60003f85270 */
[----:B-1----:R-:W-:Y:S02]  /*09f0*/  FMUL R41, R48, R41 ;  /* 0x0000002930297220 */ /* 0x002fe40000400000 */
[----:B------:R-:W1:Y:S01]  /*0a00*/  LDC.64 R48, c[0x0][0x210] ;  /* 0x00008400ff307b82 */ /* 0x000e620000000a00 */
[----:B------:R-:W-:Y:S02]  /*0a10*/  IMAD R50, R39, -0x5000, R40 ;  /* 0xffffb00027327824 */ /* 0x000fe400078e0228 */
[----:B0-----:R-:W-:-:S04]  /*0a20*/  IMAD.WIDE R52, R33, 0x4, R44 ;  /* 0x0000000421347825 */ /* 0x001fc800078e022c */
[----:B------:R-:W-:-:S04]  /*0a30*/  IMAD R39, R39, 0x2000, R50 ;  /* 0x0000200027277824 */ /* 0x000fc800078e0232 */
[----:B-1----:R-:W-:-:S04]  /*0a40*/  IMAD.WIDE R50, R39, 0x4, R48 ;  /* 0x0000000427327825 */ /* 0x002fc800078e0230 */
[----:B------:R-:W-:Y:S01]  /*0a50*/  IMAD.WIDE R48, R38, 0x4, R48 ;  /* 0x0000000426307825 */ /* 0x000fe200078e0230 */
[----:B------:R-:W-:Y:S02]  /*0a60*/  CS2R R38, SRZ ;  /* 0x0000000000267805 */ /* 0x000fe4000001ff00 */
[----:B--2---:R-:W-:Y:S02]  /*0a70*/  SEL R31, R31, RZ, !P1 ;  /* 0x000000ff1f1f7207 */ /* 0x004fe40004800000 */
[----:B------:R-:W-:Y:S02]  /*0a80*/  SEL R21, R28, RZ, !P1 ;  /* 0x000000ff1c157207 */ /* 0x000fe40004800000 */
[----:B------:R-:W-:Y:S02]  /*0a90*/  @P0 SEL R27, R31, R14, !P1 ;  /* 0x0000000e1f1b0207 */ /* 0x000fe40004800000 */
[----:B------:R-:W-:Y:S01]  /*0aa0*/  SEL R31, R30, RZ, !P1 ;  /* 0x000000ff1e1f7207 */ /* 0x000fe20004800000 */
[----:B-----5:R-:W-:Y:S01]  /*0ab0*/  FADD R15, R15, 9.9999997473787516356e-06 ;  /* 0x3727c5ac0f0f7421 */ /* 0x020fe20000000000 */
[----:B------:R-:W-:Y:S01]  /*0ac0*/  SEL R30, R29, RZ, !P1 ;  /* 0x000000ff1d1e7207 */ /* 0x000fe20004800000 */
[----:B------:R0:W2:Y:S01]  /*0ad0*/  LDG.E.EL R14, desc[UR4][R46.64] ;  /* 0x000000042e0e7981 */ /* 0x0000a2000c2e1900 */
[----:B------:R-:W-:-:S02]  /*0ae0*/  @P0 SEL R26, R31, R18, !P1 ;  /* 0x000000121f1a0207 */ /* 0x000fc40004800000 */
[----:B------:R-:W-:Y:S02]  /*0af0*/  @P0 SEL R25, R30, R17, !P1 ;  /* 0x000000111e190207 */ /* 0x000fe40004800000 */
[----:B------:R-:W-:Y:S02]  /*0b00*/  @P0 SEL R24, R21, R16, !P1 ;  /* 0x0000001015180207 */ /* 0x000fe40004800000 */
[----:B0-----:R-:W-:Y:S02]  /*0b10*/  IADD3 R46, P0, R3, UR6, RZ ;  /* 0x00000006032e7c10 */ /* 0x001fe4000ff1e0ff */
[----:B------:R-:W0:Y:S01]  /*0b20*/  MUFU.SQRT R3, R15 ;  /* 0x0000000f00037308 */ /* 0x000e220000002000 */
[----:B------:R-:W-:Y:S02]  /*0b30*/  IADD3 R22, P1, R34, UR6, RZ ;  /* 0x0000000622167c10 */ /* 0x000fe4000ff3e0ff */
[----:B------:R-:W-:Y:S02]  /*0b40*/  IADD3.X R47, R32, UR7, RZ, P0, !PT ;  /* 0x00000007202f7c10 */ /* 0x000fe400087fe4ff */
[----:B------:R-:W-:-:S02]  /*0b50*/  IADD3 R34, P0, R34, UR8, RZ ;  /* 0x0000000822227c10 */ /* 0x000fc4000ff1e0ff */
[----:B------:R-:W-:Y:S02]  /*0b60*/  IADD3.X R23, R36, UR7, RZ, P1, !PT ;  /* 0x0000000724177c10 */ /* 0x000fe40008ffe4ff */
[----:B------:R-:W-:Y:S02]  /*0b70*/  IADD3.X R35, R36, UR9, RZ, P0, !PT ;  /* 0x0000000924237c10 */ /* 0x000fe400087fe4ff */
[----:B------:R-:W1:Y:S01]  /*0b80*/  LDC.64 R36, c[0x0][0x260] ;  /* 0x00009800ff247b82 */ /* 0x000e620000000a00 */
[----:B------:R-:W-:Y:S01]  /*0b90*/  IMAD.WIDE R28, R2, 0x4, R44 ;  /* 0x00000004021c7825 */ /* 0x000fe200078e022c */
[C---:B0-----:R-:W-:Y:S02]  /*0ba0*/  FSETP.GT.AND P1, PT, R3.reuse, 8.50705917302346158658e+37, PT ;  /* 0x7e8000000300780b */ /* 0x041fe40003f24000 */
[----:B------:R-:W-:Y:S02]  /*0bb0*/  FSETP.GEU.AND P0, PT, R3, 1.175494350822287508e-38, PT ;  /* 0x008000000300780b */ /* 0x000fe40003f0e000 */
[----:B---3--:R-:W-:-:S02]  /*0bc0*/  SEL R17, R8, RZ, !P3 ;  /* 0x000000ff08117207 */ /* 0x008fc40005800000 */
[----:B------:R0:W3:Y:S01]  /*0bd0*/  LDG.E.EL R8, desc[UR4][R28.64] ;  /* 0x000000041c087981 */ /* 0x0000e2000c2e1900 */
[----:B----4-:R-:W-:Y:S02]  /*0be0*/  SEL R5, R5, RZ, !P2 ;  /* 0x000000ff05057207 */ /* 0x010fe40005000000 */
[----:B------:R-:W-:Y:S02]  /*0bf0*/  CS2R R30, SRZ ;  /* 0x00000000001e7805 */ /* 0x000fe4000001ff00 */
[----:B------:R-:W-:Y:S02]  /*0c00*/  SEL R4, R4, RZ, !P2 ;  /* 0x000000ff04047207 */ /* 0x000fe40005000000 */
[----:B0-----:R-:W-:Y:S02]  /*0c10*/  SEL R28, R9, RZ, !P3 ;  /* 0x000000ff091c7207 */ /* 0x001fe40005800000 */
[----:B------:R-:W-:Y:S02]  /*0c20*/  SEL R9, R10, RZ, !P3 ;  /* 0x000000ff0a097207 */ /* 0x000fe40005800000 */
[----:B------:R-:W-:-:S02]  /*0c30*/  @P2 SEL R5, R28, R43, !P3 ;  /* 0x0000002b1c052207 */ /* 0x000fc40005800000 */
[----:B------:R-:W-:Y:S02]  /*0c40*/  CS2R R28, SRZ ;  /* 0x00000000001c7805 */ /* 0x000fe4000001ff00 */
[----:B------:R-:W-:Y:S01]  /*0c50*/  FSEL R10, R20, 1, P1 ;  /* 0x3f800000140a7808 */ /* 0x000fe20000800000 */
[----:B------:R-:W-:Y:S01]  /*0c60*/  @P1 FMUL R3, R3, 0.25 ;  /* 0x3e80000003031820 */ /* 0x000fe20000400000 */
[----:B------:R-:W-:Y:S02]  /*0c70*/  @P2 SEL R4, R17, R42, !P3 ;  /* 0x0000002a11042207 */ /* 0x000fe40005800000 */
[----:B------:R-:W-:Y:S02]  /*0c80*/  CS2R R16, SRZ ;  /* 0x0000000000107805 */ /* 0x000fe4000001ff00 */
[----:B------:R-:W-:Y:S02]  /*0c90*/  CS2R R18, SRZ ;  /* 0x0000000000127805 */ /* 0x000fe4000001ff00 */
[----:B------:R-:W-:Y:S01]  /*0ca0*/  ISETP.GE.AND P1, PT, R2, 0x80, PT ;  /* 0x000000800200780c */ /* 0x000fe20003f26270 */
[----:B------:R-:W-:Y:S01]  /*0cb0*/  @!P0 FMUL R3, R3, 16777216 ;  /* 0x4b80000003038820 */ /* 0x000fe20000400000 */
[----:B------:R-:W-:Y:S01]  /*0cc0*/  @!P0 FMUL R10, R10, 16777216 ;  /* 0x4b8000000a0a8820 */ /* 0x000fe20000400000 */
[----:B------:R0:W4:Y:S01]  /*0cd0*/  @!P4 LDG.E.128 R28, desc[UR4][R34.64+-0xa000] ;  /* 0xff600004221cc981 */ /* 0x000122000c1e1d00 */
[C---:B------:R-:W-:Y:S01]  /*0ce0*/  ISETP.GE.AND P0, PT, R33.reuse, 0x80, PT ;  /* 0x000000802100780c */ /* 0x040fe20003f06270 */
[----:B-1----:R-:W-:Y:S01]  /*0cf0*/  IMAD.WIDE R42, R33, 0x4, R36 ;  /* 0x00000004212a7825 */ /* 0x002fe200078e0224 */
[----:B------:R-:W-:Y:S01]  /*0d00*/  CS2R R32, SRZ ;  /* 0x0000000000207805 */ /* 0x000fe2000001ff00 */
[----:B------:R1:W5:Y:S01]  /*0d10*/  @!P5 LDG.E.128 R16, desc[UR4][R22.64+-0x8000] ;  /* 0xff8000041610d981 */ /* 0x000362000c1e1d00 */
[----:B------:R-:W-:-:S02]  /*0d20*/  CS2R R20, SRZ ;  /* 0x0000000000147805 */ /* 0x000fc4000001ff00 */
[----:B0-----:R-:W-:Y:S02]  /*0d30*/  CS2R R34, SRZ ;  /* 0x0000000000227805 */ /* 0x001fe4000001ff00 */
[----:B-1----:R-:W-:-:S04]  /*0d40*/  CS2R R22, SRZ ;  /* 0x0000000000167805 */ /* 0x002fc8000001ff00 */
[----:B------:R-:W2:Y:S01]  /*0d50*/  @!P6 LDG.E.128 R32, desc[UR4][R46.64+-0x8000] ;  /* 0xff8000042e20e981 */ /* 0x000ea2000c1e1d00 */
[----:B------:R-:W-:-:S03]  /*0d60*/  IMAD.WIDE R44, R2, 0x4, R36 ;  /* 0x00000004022c7825 */ /* 0x000fc600078e0224 */
[----:B------:R-:W3:Y:S01]  /*0d70*/  @!P1 LDG.E.128 R20, desc[UR4][R50.64] ;  /* 0x0000000432149981 */ /* 0x000ee2000c1e1d00 */
[----:B------:R-:W-:-:S03]  /*0d80*/  CS2R R36, SRZ ;  /* 0x0000000000247805 */ /* 0x000fc6000001ff00 */
[----:B------:R-:W3:Y:S04]  /*0d90*/  LDG.E.EL R15, desc[UR4][R44.64] ;  /* 0x000000042c0f7981 */ /* 0x000ee8000c2e1900 */
[----:B------:R-:W3:Y:S01]  /*0da0*/  @!P0 LDG.E.128 R36, desc[UR4][R48.64] ;  /* 0x0000000430248981 */ /* 0x000ee2000c1e1d00 */
[----:B------:R-:W-:Y:S02]  /*0db0*/  SEL R6, R6, RZ, !P2 ;  /* 0x000000ff06067207 */ /* 0x000fe40005000000 */
[----:B------:R-:W-:Y:S01]  /*0dc0*/  @P2 SEL R6, R9, R12, !P3 ;  /* 0x0000000c09062207 */ /* 0x000fe20005800000 */
[----:B------:R0:W3:Y:S04]  /*0dd0*/  LDG.E.EL R2, desc[UR4][R42.64] ;  /* 0x000000042a027981 */ /* 0x0000e8000c2e1900 */
[----:B------:R-:W3:Y:S01]  /*0de0*/  LDG.E.EL R9, desc[UR4][R52.64] ;  /* 0x0000000434097981 */ /* 0x000ee2000c2e1900 */
[----:B------:R-:W1:Y:S01]  /*0df0*/  MUFU.RCP R3, R3 ;  /* 0x0000000300037308 */ /* 0x000e620000001000 */
[----:B------:R-:W-:-:S02]  /*0e00*/  SEL R12, R11, RZ, !P3 ;  /* 0x000000ff0b0c7207 */ /* 0x000fc40005800000 */
[----:B------:R-:W-:Y:S02]  /*0e10*/  SEL R7, R7, RZ, !P2 ;  /* 0x000000ff07077207 */ /* 0x000fe40005000000 */
[----:B------:R-:W-:Y:S01]  /*0e20*/  @P2 SEL R7, R12, R13, !P3 ;  /* 0x0000000d0c072207 */ /* 0x000fe20005800000 */
[----:B-1----:R-:W-:Y:S01]  /*0e30*/  FMUL R10, R3, R10 ;  /* 0x0000000a030a7220 */ /* 0x002fe20000400000 */
[----:B----4-:R-:W-:Y:S02]  /*0e40*/  SEL R11, R30, RZ, !P4 ;  /* 0x000000ff1e0b7207 */ /* 0x010fe40006000000 */
[----:B------:R-:W-:Y:S02]  /*0e50*/  SEL R12, R29, RZ, !P4 ;  /* 0x000000ff1d0c7207 */ /* 0x000fe40006000000 */
[----:B-----5:R-:W-:Y:S02]  /*0e60*/  SEL R18, R18, RZ, !P5 ;  /* 0x000000ff12127207 */ /* 0x020fe40006800000 */
[----:B------:R-:W-:-:S02]  /*0e70*/  @P5 SEL R18, R11, R26, !P4 ;  /* 0x0000001a0b125207 */ /* 0x000fc40006000000 */
[----:B------:R-:W-:Y:S02]  /*0e80*/  SEL R17, R17, RZ, !P5 ;  /* 0x000000ff11117207 */ /* 0x000fe40006800000 */
[----:B------:R-:W-:Y:S02]  /*0e90*/  @P5 SEL R17, R12, R25, !P4 ;  /* 0x000000190c115207 */ /* 0x000fe40006000000 */
[----:B--2---:R-:W-:Y:S02]  /*0ea0*/  SEL R11, R34, RZ, !P6 ;  /* 0x000000ff220b7207 */ /* 0x004fe40007000000 */
[----:B------:R-:W-:Y:S02]  /*0eb0*/  SEL R12, R33, RZ, !P6 ;  /* 0x000000ff210c7207 */ /* 0x000fe40007000000 */
[----:B---3--:R-:W-:Y:S02]  /*0ec0*/  SEL R22, R22, RZ, !P1 ;  /* 0x000000ff16167207 */ /* 0x008fe40004800000 */
[----:B------:R-:W-:-:S02]  /*0ed0*/  SEL R26, R35, RZ, !P6 ;  /* 0x000000ff231a7207 */ /* 0x000fc40007000000 */
[----:B------:R-:W-:Y:S02]  /*0ee0*/  @P1 SEL R22, R11, R6, !P6 ;  /* 0x000000060b161207 */ /* 0x000fe40007000000 */
[----:B------:R-:W-:Y:S02]  /*0ef0*/  SEL R21, R21, RZ, !P1 ;  /* 0x000000ff15157207 */ /* 0x000fe40004800000 */
[----:B------:R-:W-:Y:S02]  /*0f00*/  SEL R3, R32, RZ, !P6 ;  /* 0x000000ff20037207 */ /* 0x000fe40007000000 */
[----:B------:R-:W-:Y:S02]  /*0f10*/  SEL R23, R23, RZ, !P1 ;  /* 0x000000ff17177207 */ /* 0x000fe40004800000 */
[----:B------:R-:W-:Y:S01]  /*0f20*/  @P1 SEL R21, R12, R5, !P6 ;  /* 0x000000050c151207 */ /* 0x000fe20007000000 */
[----:B------:R-:W-:Y:S01]  /*0f30*/  FADD R6, -R14, R22 ;  /* 0x000000160e067221 */ /* 0x000fe20000000100 */
[----:B------:R-:W-:-:S02]  /*0f40*/  @P1 SEL R23, R26, R7, !P6 ;  /* 0x000000071a171207 */ /* 0x000fc40007000000 */
[----:B------:R-:W-:Y:S02]  /*0f50*/  SEL R13, R28, RZ, !P4 ;  /* 0x000000ff1c0d7207 */ /* 0x000fe40006000000 */
[----:B------:R-:W-:Y:S02]  /*0f60*/  SEL R20, R20, RZ, !P1 ;  /* 0x000000ff14147207 */ /* 0x000fe40004800000 */
[----:B------:R-:W-:Y:S01]  /*0f70*/  @P1 SEL R20, R3, R4, !P6 ;  /* 0x0000000403141207 */ /* 0x000fe20007000000 */
[----:B------:R-:W-:Y:S01]  /*0f80*/  FADD R4, -R14, R21 ;  /* 0x000000150e047221 */ /* 0x000fe20000000100 */
[----:B------:R-:W-:Y:S01]  /*0f90*/  SEL R16, R16, RZ, !P5 ;  /* 0x000000ff10107207 */ /* 0x000fe20006800000 */
[----:B------:R-:W-:Y:S01]  /*0fa0*/  FADD R12, -R14, R23 ;  /* 0x000000170e0c7221 */ /* 0x000fe20000000100 */
[----:B0-----:R-:W-:Y:S01]  /*0fb0*/  SEL R42, R31, RZ, !P4 ;  /* 0x000000ff1f2a7207 */ /* 0x001fe20006000000 */
[----:B------:R-:W-:Y:S01]  /*0fc0*/  FMUL R28, R41, R6 ;  /* 0x00000006291c7220 */ /* 0x000fe20000400000 */
[----:B------:R-:W-:-:S02]  /*0fd0*/  @P5 SEL R16, R13, R24, !P4 ;  /* 0x000000180d105207 */ /* 0x000fc40006000000 */
[----:B------:R-:W-:Y:S01]  /*0fe0*/  SEL R5, R36, RZ, !P0 ;  /* 0x000000ff24057207 */ /* 0x000fe20004000000 */
[----:B------:R-:W-:Y:S01]  /*0ff0*/  FMUL R3, R41, R4 ;  /* 0x0000000429037220 */ /* 0x000fe20000400000 */
[----:B------:R-:W-:Y:S02]  /*1000*/  SEL R6, R37, RZ, !P0 ;  /* 0x000000ff25067207 */ /* 0x000fe40004000000 */
[----:B------:R-:W-:Y:S02]  /*1010*/  SEL R19, R19, RZ, !P5 ;  /* 0x000000ff13137207 */ /* 0x000fe40006800000 */
[----:B------:R-:W-:Y:S01]  /*1020*/  SEL R7, R38, RZ, !P0 ;  /* 0x000000ff26077207 */ /* 0x000fe20004000000 */
[----:B------:R-:W-:Y:S01]  /*1030*/  FADD R14, -R14, R20 ;  /* 0x000000140e0e7221 */ /* 0x000fe20000000100 */
[----:B------:R-:W-:Y:S02]  /*1040*/  @P5 SEL R19, R42, R27, !P4 ;  /* 0x0000001b2a135207 */ /* 0x000fe40006000000 */
[----:B------:R-:W-:Y:S01]  /*1050*/  SEL R30, R39, RZ, !P0 ;  /* 0x000000ff271e7207 */ /* 0x000fe20004000000 */
[----:B------:R-:W-:Y:S01]  /*1060*/  FMUL R26, R41, R12 ;  /* 0x0000000c291a7220 */ /* 0x000fe20000400000 */
[----:B------:R-:W-:Y:S01]  /*1070*/  SEL R4, R5, R16, !P0 ;  /* 0x0000001005047207 */ /* 0x000fe20004000000 */
[----:B------:R-:W0:Y:S01]  /*1080*/  LDC.64 R24, c[0x0][0x268] ;  /* 0x00009a00ff187b82 */ /* 0x000e220000000a00 */
[----:B------:R-:W-:-:S02]  /*1090*/  SEL R5, R6, R17, !P0 ;  /* 0x0000001106057207 */ /* 0x000fc40004000000 */
[----:B------:R-:W-:Y:S01]  /*10a0*/  SEL R6, R7, R18, !P0 ;  /* 0x0000001207067207 */ /* 0x000fe20004000000 */
[----:B------:R-:W-:Y:S01]  /*10b0*/  FMUL R14, R41, R14 ;  /* 0x0000000e290e7220 */ /* 0x000fe20000400000 */
[----:B------:R-:W-:-:S03]  /*10c0*/  SEL R7, R30, R19, !P0 ;  /* 0x000000131e077207 */ /* 0x000fc60004000000 */
[----:B------:R-:W1:Y:S01]  /*10d0*/  LDC.64 R12, c[0x0][0x270] ;  /* 0x00009c00ff0c7b82 */ /* 0x000e620000000a00 */
[C-C-:B------:R-:W-:Y:S01]  /*10e0*/  FFMA R16, R8.reuse, R3, R15.reuse ;  /* 0x0000000308107223 */ /* 0x140fe2000000000f */
[C-C-:B------:R-:W-:Y:S01]  /*10f0*/  FFMA R14, R8.reuse, R14, R15.reuse ;  /* 0x0000000e080e7223 */ /* 0x140fe2000000000f */
[C-C-:B------:R-:W-:Y:S01]  /*1100*/  FFMA R28, R8.reuse, R28, R15.reuse ;  /* 0x0000001c081c7223 */ /* 0x140fe2000000000f */
[----:B------:R-:W-:Y:S01]  /*1110*/  FFMA R26, R8, R26, R15 ;  /* 0x0000001a081a7223 */ /* 0x000fe2000000000f */
[C---:B------:R-:W-:Y:S01]  /*1120*/  FADD R17, -R0.reuse, R7 ;  /* 0x0000000700117221 */ /* 0x040fe20000000100 */
[C---:B------:R-:W-:Y:S01]  /*1130*/  FADD R11, -R0.reuse, R5 ;  /* 0x00000005000b7221 */ /* 0x040fe20000000100 */
[C---:B------:R-:W-:Y:S01]  /*1140*/  FADD R3, -R0.reuse, R4 ;  /* 0x0000000400037221 */ /* 0x040fe20000000100 */
[----:B------:R-:W-:Y:S01]  /*1150*/  FADD R15, -R0, R6 ;  /* 0x00000006000f7221 */ /* 0x000fe20000000100 */
[C---:B------:R-:W-:Y:S01]  /*1160*/  FMUL R17, R10.reuse, R17 ;  /* 0x000000110a117220 */ /* 0x040fe20000400000 */
[C---:B------:R-:W-:Y:S01]  /*1170*/  FMUL R11, R10.reuse, R11 ;  /* 0x0000000b0a0b7220 */ /* 0x040fe20000400000 */
[C---:B------:R-:W-:Y:S01]  /*1180*/  FMUL R3, R10.reuse, R3 ;  /* 0x000000030a037220 */ /* 0x040fe20000400000 */
[----:B------:R-:W-:Y:S01]  /*1190*/  FMUL R15, R10, R15 ;  /* 0x0000000f0a0f7220 */ /* 0x000fe20000400000 */
[C-C-:B------:R-:W-:Y:S01]  /*11a0*/  FFMA R17, R9.reuse, R17, R2.reuse ;  /* 0x0000001109117223 */ /* 0x140fe20000000002 */
[----:B------:R-:W-:Y:S01]  /*11b0*/  FSETP.GEU.AND P0, PT, R26, RZ, PT ;  /* 0x000000ff1a00720b */ /* 0x000fe20003f0e000 */
[C-C-:B------:R-:W-:Y:S01]  /*11c0*/  FFMA R0, R9.reuse, R11, R2.reuse ;  /* 0x0000000b09007223 */ /* 0x140fe20000000002 */
[C-C-:B------:R-:W-:Y:S01]  /*11d0*/  FFMA R3, R9.reuse, R3, R2.reuse ;  /* 0x0000000309037223 */ /* 0x140fe20000000002 */
[----:B------:R-:W-:Y:S01]  /*11e0*/  FFMA R15, R9, R15, R2 ;  /* 0x0000000f090f7223 */ /* 0x000fe20000000002 */
[----:B------:R-:W-:-:S02]  /*11f0*/  FSETP.GEU.AND P1, PT, R28, RZ, PT ;  /* 0x000000ff1c00720b */ /* 0x000fc40003f2e000 */
[----:B------:R-:W-:Y:S02]  /*1200*/  FSETP.GEU.AND P2, PT, R16, RZ, PT ;  /* 0x000000ff1000720b */ /* 0x000fe40003f4e000 */
[----:B------:R-:W-:Y:S02]  /*1210*/  FSETP.GEU.AND P3, PT, R14, RZ, PT ;  /* 0x000000ff0e00720b */ /* 0x000fe40003f6e000 */
[----:B------:R-:W-:Y:S02]  /*1220*/  SEL R11, R26, RZ, P0 ;  /* 0x000000ff1a0b7207 */ /* 0x000fe40000000000 */
[----:B------:R-:W-:Y:S02]  /*1230*/  SEL R10, R28, RZ, P1 ;  /* 0x000000ff1c0a7207 */ /* 0x000fe40000800000 */
[----:B------:R-:W-:Y:S02]  /*1240*/  SEL R9, R16, RZ, P2 ;  /* 0x000000ff10097207 */ /* 0x000fe40001000000 */
[----:B------:R-:W-:-:S02]  /*1250*/  SEL R8, R14, RZ, P3 ;  /* 0x000000ff0e087207 */ /* 0x000fc40001800000 */
[----:B------:R-:W-:Y:S02]  /*1260*/  FSETP.GEU.AND P0, PT, R17, RZ, PT ;  /* 0x000000ff1100720b */ /* 0x000fe40003f0e000 */
[----:B------:R-:W-:Y:S02]  /*1270*/  FSETP.GEU.AND P1, PT, R15, RZ, PT ;  /* 0x000000ff0f00720b */ /* 0x000fe40003f2e000 */
[----:B------:R-:W-:Y:S02]  /*1280*/  FSETP.GEU.AND P2, PT, R0, RZ, PT ;  /* 0x000000ff0000720b */ /* 0x000fe40003f4e000 */
[----:B------:R-:W-:Y:S01]  /*1290*/  FSETP.GEU.AND P3, PT, R3, RZ, PT ;  /* 0x000000ff0300720b */ /* 0x000fe20003f6e000 */
[C---:B0-----:R-:W-:Y:S01]  /*12a0*/  IMAD.WIDE R24, R40.reuse, 0x4, R24 ;  /* 0x0000000428187825 */ /* 0x041fe200078e0218 */
[----:B------:R-:W-:Y:S02]  /*12b0*/  SEL R19, R17, RZ, P0 ;  /* 0x000000ff11137207 */ /* 0x000fe40000000000 */
[----:B------:R-:W-:Y:S01]  /*12c0*/  SEL R18, R15, RZ, P1 ;  /* 0x000000ff0f127207 */ /* 0x000fe20000800000 */
[----:B-1----:R-:W-:Y:S01]  /*12d0*/  IMAD.WIDE R12, R40, 0x4, R12 ;  /* 0x00000004280c7825 */ /* 0x002fe200078e020c */
[----:B------:R-:W-:-:S02]  /*12e0*/  SEL R17, R0, RZ, P2 ;  /* 0x000000ff00117207 */ /* 0x000fc40001000000 */
[----:B------:R-:W-:Y:S01]  /*12f0*/  SEL R16, R3, RZ, P3 ;  /* 0x000000ff03107207 */ /* 0x000fe20001800000 */
[----:B------:R-:W-:Y:S04]  /*1300*/  STG.E.128 desc[UR4][R24.64], R20 ;  /* 0x0000001418007986 */ /* 0x000fe8000c101d04 */
[----:B------:R-:W-:Y:S04]  /*1310*/  STG.E.128 desc[UR4][R24.64+0x800], R4 ;  /* 0x0008000418007986 */ /* 0x000fe8000c101d04 */
[----:B------:R-:W-:Y:S04]  /*1320*/  STG.E.128 desc[UR4][R12.64], R8 ;  /* 0x000000080c007986 */ /* 0x000fe8000c101d04 */
[----:B------:R-:W-:Y:S01]  /*1330*/  STG.E.128 desc[UR4][R12.64+0x800], R16 ;  /* 0x000800100c007986 */ /* 0x000fe2000c101d04 */
[----:B------:R-:W-:Y:S05]  /*1340*/  EXIT ;  /* 0x000000000000794d */ /* 0x000fea0003800000 */
.L_x_0:
[----:B------:R-:W-:-:S00]  /*1350*/  BRA `(.L_x_0) ;  /* 0xfffffffc00fc7947 */ /* 0x000fc0000383ffff */
[----:B------:R-:W-:-:S00]  /*1360*/  NOP ;  /* 0x0000000000007918 */ /* 0x000fc00000000000 */
        /* <DEDUP_REMOVED lines=9> */
.L_x_1:


//--------------------- .nv.global.init           --------------------------
	.section	.nv.global.init,"aw",@progbits
.nv.global.init:
	.type		_$_str,@object
	.size		_$_str,(_$_str_$_2 - _$_str)
_$_str:
        /*0000*/ 	.byte	0x5f, 0x5f, 0x43, 0x55, 0x44, 0x41, 0x5f, 0x46, 0x54, 0x5a, 0x00
	.type		_$_str_$_2,@object
	.size		_$_str_$_2,(.L_1 - _$_str_$_2)
_$_str_$_2:
        /*000b*/ 	.byte	0x5f, 0x5f, 0x43, 0x55, 0x44, 0x41, 0x5f, 0x50, 0x52, 0x45, 0x43, 0x5f, 0x53, 0x51, 0x52, 0x54
        /*001b*/ 	.byte	0x00
.L_1:


//--------------------- .nv.constant0.triton_poi_fused__native_batch_norm_legit_no_training_cat_relu_17 --------------------------
	.section	.nv.constant0.triton_poi_fused__native_batch_norm_legit_no_training_cat_relu_17,"a",@progbits
	.sectionflags	@""
	.align	4
.nv.constant0.triton_poi_fused__native_batch_norm_legit_no_training_cat_relu_17:
	.zero		636
